	.headerflags	@"EF_CUDA_TEXMODE_UNIFIED EF_CUDA_64BIT_ADDRESS EF_CUDA_ACCELERATORS EF_CUDA_SM90 EF_CUDA_VIRTUAL_SM(EF_CUDA_SM90)"
	.elftype	@"ET_EXEC"


//--------------------- .nv.info                  --------------------------
	.section	.nv.info,"",@"SHT_CUDA_INFO"
	.align	4


	//----- nvinfo : EIATTR_REGCOUNT
	.align		4
        /*0000*/ 	.byte	0x04, 0x2f
        /*0002*/ 	.short	(.L_1 - .L_0)
	.align		4
.L_0:
        /*0004*/ 	.word	index@(triton_poi_fused_convolution_2)
        /*0008*/ 	.word	0x00000020


	//----- nvinfo : EIATTR_MIN_STACK_SIZE
	.align		4
.L_1:
        /*000c*/ 	.byte	0x04, 0x12
        /*000e*/ 	.short	(.L_3 - .L_2)
	.align		4
.L_2:
        /*0010*/ 	.word	index@(triton_poi_fused_convolution_2)
        /*0014*/ 	.word	0x00000000


	//----- nvinfo : EIATTR_FRAME_SIZE
	.align		4
.L_3:
        /*0018*/ 	.byte	0x04, 0x11
        /*001a*/ 	.short	(.L_5 - .L_4)
	.align		4
.L_4:
        /*001c*/ 	.word	index@(triton_poi_fused_convolution_2)
        /*0020*/ 	.word	0x00000000


	//----- nvinfo : EIATTR_MIN_STACK_SIZE
	.align		4
.L_5:
        /*0024*/ 	.byte	0x04, 0x12
        /*0026*/ 	.short	(.L_7 - .L_6)
	.align		4
.L_6:
        /*0028*/ 	.word	index@(triton_poi_fused_convolution_2)
        /*002c*/ 	.word	0x00000000
.L_7:


//--------------------- .nv.info.triton_poi_fused_convolution_2 --------------------------
	.section	.nv.info.triton_poi_fused_convolution_2,"",@"SHT_CUDA_INFO"
	.sectionflags	@""
	.align	4


	//----- nvinfo : EIATTR_CUDA_API_VERSION
	.align		4
        /*0000*/ 	.byte	0x04, 0x37
        /*0002*/ 	.short	(.L_9 - .L_8)
.L_8:
        /*0004*/ 	.word	0x0000007c


	//----- nvinfo : EIATTR_KPARAM_INFO
	.align		4
.L_9:
        /*0008*/ 	.byte	0x04, 0x17
        /*000a*/ 	.short	(.L_11 - .L_10)
.L_10:
        /*000c*/ 	.word	0x00000000
        /*0010*/ 	.short	0x0004
        /*0012*/ 	.short	0x001c
        /*0014*/ 	.byte	0x00, 0xf0, 0x11, 0x00


	//----- nvinfo : EIATTR_KPARAM_INFO
	.align		4
.L_11:
        /*0018*/ 	.byte	0x04, 0x17
        /*001a*/ 	.short	(.L_13 - .L_12)
.L_12:
        /*001c*/ 	.word	0x00000000
        /*0020*/ 	.short	0x0003
        /*0022*/ 	.short	0x0018
        /*0024*/ 	.byte	0x00, 0xf0, 0x11, 0x00


	//----- nvinfo : EIATTR_KPARAM_INFO
	.align		4
.L_13:
        /*0028*/ 	.byte	0x04, 0x17
        /*002a*/ 	.short	(.L_15 - .L_14)
.L_14:
        /*002c*/ 	.word	0x00000000
        /*0030*/ 	.short	0x0002
        /*0032*/ 	.short	0x0010
        /*0034*/ 	.byte	0x00, 0xf4, 0x21, 0x00


	//----- nvinfo : EIATTR_KPARAM_INFO
	.align		4
.L_15:
        /*0038*/ 	.byte	0x04, 0x17
        /*003a*/ 	.short	(.L_17 - .L_16)
.L_16:
        /*003c*/ 	.word	0x00000000
        /*0040*/ 	.short	0x0001
        /*0042*/ 	.short	0x0008
        /*0044*/ 	.byte	0x00, 0xf4, 0x21, 0x00


	//----- nvinfo : EIATTR_KPARAM_INFO
	.align		4
.L_17:
        /*0048*/ 	.byte	0x04, 0x17
        /*004a*/ 	.short	(.L_19 - .L_18)
.L_18:
        /*004c*/ 	.word	0x00000000
        /*0050*/ 	.short	0x0000
        /*0052*/ 	.short	0x0000
        /*0054*/ 	.byte	0x00, 0xf4, 0x21, 0x00


	//----- nvinfo : EIATTR_SPARSE_MMA_MASK
	.align		4
.L_19:
        /*0058*/ 	.byte	0x03, 0x50
        /*005a*/ 	.short	0x0000


	//----- nvinfo : EIATTR_MAXREG_COUNT
	.align		4
        /*005c*/ 	.byte	0x03, 0x1b
        /*005e*/ 	.short	0x00ff


	//----- nvinfo : EIATTR_EXIT_INSTR_OFFSETS
	.align		4
        /*0060*/ 	.byte	0x04, 0x1c
        /*0062*/ 	.short	(.L_21 - .L_20)


	//   ....[0]....
.L_20:
        /*0064*/ 	.word	0x00000950


	//   ....[1]....
        /*0068*/ 	.word	0x000009d0


	//----- nvinfo : EIATTR_REQNTID
	.align		4
.L_21:
        /*006c*/ 	.byte	0x04, 0x10
        /*006e*/ 	.short	(.L_23 - .L_22)
.L_22:
        /*0070*/ 	.word	0x00000100
        /*0074*/ 	.word	0x00000001
        /*0078*/ 	.word	0x00000001


	//----- nvinfo : EIATTR_CBANK_PARAM_SIZE
	.align		4
.L_23:
        /*007c*/ 	.byte	0x03, 0x19
        /*007e*/ 	.short	0x0020


	//----- nvinfo : EIATTR_PARAM_CBANK
	.align		4
        /*0080*/ 	.byte	0x04, 0x0a
        /*0082*/ 	.short	(.L_25 - .L_24)
	.align		4
.L_24:
        /*0084*/ 	.word	index@(.nv.constant0.triton_poi_fused_convolution_2)
        /*0088*/ 	.short	0x0210
        /*008a*/ 	.short	0x0020


	//----- nvinfo : EIATTR_SW_WAR
	.align		4
.L_25:
        /*008c*/ 	.byte	0x04, 0x36
        /*008e*/ 	.short	(.L_27 - .L_26)
.L_26:
        /*0090*/ 	.word	0x00000008
.L_27:


//--------------------- .nv.callgraph             --------------------------
	.section	.nv.callgraph,"",@"SHT_CUDA_CALLGRAPH"
	.align	4
	.sectionentsize	8
	.align		4
        /*0000*/ 	.word	0x00000000
	.align		4
        /*0004*/ 	.word	0xffffffff
	.align		4
        /*0008*/ 	.word	0x00000000
	.align		4
        /*000c*/ 	.word	0xfffffffe
	.align		4
        /*0010*/ 	.word	0x00000000
	.align		4
        /*0014*/ 	.word	0xfffffffd
	.align		4
        /*0018*/ 	.word	0x00000000
	.align		4
        /*001c*/ 	.word	0xfffffffc


//--------------------- .text.triton_poi_fused_convolution_2 --------------------------
	.section	.text.triton_poi_fused_convolution_2,"ax",@progbits
	.sectionflags	@"SHF_BARRIERS=1"
	.align	128
        .global         triton_poi_fused_convolution_2
        .type           triton_poi_fused_convolution_2,@function
        .size           triton_poi_fused_convolution_2,(.L_x_1 - triton_poi_fused_convolution_2)
        .other          triton_poi_fused_convolution_2,@"STO_CUDA_ENTRY STV_DEFAULT"
triton_poi_fused_convolution_2:
.text.triton_poi_fused_convolution_2:
[----:B------:R-:W0:Y:S01]  /*0000*/  LDC R1, c[0x0][0x28] ;  /* 0x00000a00ff017b82 */ /* 0x000e220000000800 */
[----:B------:R-:W1:Y:S07]  /*0010*/  S2R R20, SR_CTAID.Y ;  /* 0x0000000000147919 */ /* 0x000e6e0000002600 */
[----:B------:R-:W2:Y:S01]  /*0020*/  LDC.64 R4, c[0x0][0x218] ;  /* 0x00008600ff047b82 */ /* 0x000ea20000000a00 */
[----:B------:R-:W-:Y:S02]  /*0030*/  CS2R R12, SRZ ;  /* 0x00000000000c7805 */ /* 0x000fe4000001ff00 */
[----:B------:R-:W-:Y:S01]  /*0040*/  CS2R R14, SRZ ;  /* 0x00000000000e7805 */ /* 0x000fe2000001ff00 */
[----:B------:R-:W3:Y:S01]  /*0050*/  S2R R0, SR_TID.X ;  /* 0x0000000000007919 */ /* 0x000ee20000002100 */
[----:B------:R-:W-:Y:S01]  /*0060*/  ULDC.64 UR6, c[0x0][0x208] ;  /* 0x0000820000067ab9 */ /* 0x000fe20000000a00 */
[----:B------:R-:W4:Y:S02]  /*0070*/  S2R R2, SR_CTAID.X ;  /* 0x0000000000027919 */ /* 0x000f240000002500 */
[----:B------:R-:W5:Y:S01]  /*0080*/  LDC.64 R26, c[0x0][0x210] ;  /* 0x00008400ff1a7b82 */ /* 0x000f620000000a00 */
[----:B-1----:R-:W-:-:S02]  /*0090*/  IMAD.SHL.U32 R20, R20, 0x10, RZ ;  /* 0x0000001014147824 */ /* 0x002fc400078e00ff */
[----:B---3--:R-:W-:Y:S01]  /*00a0*/  IMAD.SHL.U32 R3, R0, 0x4, RZ ;  /* 0x0000000400037824 */ /* 0x008fe200078e00ff */
[----:B------:R-:W-:-:S04]  /*00b0*/  SHF.R.U32.HI R19, RZ, 0x2, R0 ;  /* 0x00000002ff137819 */ /* 0x000fc80000011600 */
[----:B------:R-:W-:Y:S02]  /*00c0*/  LOP3.LUT R6, R20, 0xc, R3, 0xf8, !PT ;  /* 0x0000000c14067812 */ /* 0x000fe400078ef803 */
[----:B------:R-:W-:-:S03]  /*00d0*/  SGXT.U32 R19, R19, 0x6 ;  /* 0x000000061313781a */ /* 0x000fc60000000000 */
[----:B------:R-:W-:Y:S01]  /*00e0*/  IMAD.HI R7, R6, 0x2aaaaaab, RZ ;  /* 0x2aaaaaab06077827 */ /* 0x000fe200078e02ff */
[----:B----4-:R-:W-:-:S04]  /*00f0*/  PRMT R16, R19, 0x6540, R2 ;  /* 0x0000654013107816 */ /* 0x010fc80000000002 */
[----:B------:R-:W-:Y:S02]  /*0100*/  SHF.R.U32.HI R8, RZ, 0x1f, R7 ;  /* 0x0000001fff087819 */ /* 0x000fe40000011607 */
[----:B------:R-:W-:Y:S02]  /*0110*/  ISETP.GE.AND P0, PT, R16, 0x100, PT ;  /* 0x000001001000780c */ /* 0x000fe40003f06270 */
[----:B------:R-:W-:-:S05]  /*0120*/  LEA.HI.SX32 R7, R7, R8, 0x19 ;  /* 0x0000000807077211 */ /* 0x000fca00078fcaff */
[----:B------:R-:W-:-:S04]  /*0130*/  IMAD R6, R7, -0x300, R6 ;  /* 0xfffffd0007067824 */ /* 0x000fc800078e0206 */
[----:B------:R-:W-:Y:S02]  /*0140*/  IMAD R17, R7, 0x30000, R6 ;  /* 0x0003000007117824 */ /* 0x000fe400078e0206 */
[----:B--2---:R-:W-:-:S04]  /*0150*/  IMAD.WIDE R4, R6, 0x4, R4 ;  /* 0x0000000406047825 */ /* 0x004fc800078e0204 */
[----:B------:R-:W-:Y:S02]  /*0160*/  IMAD R17, R16, 0x300, R17 ;  /* 0x0000030010117824 */ /* 0x000fe400078e0211 */
[----:B------:R-:W2:Y:S02]  /*0170*/  LDG.E.EL.128 R4, desc[UR6][R4.64] ;  /* 0x0000000604047981 */ /* 0x000ea4000c2e1d00 */
[----:B-----5:R-:W-:-:S05]  /*0180*/  IMAD.WIDE R22, R17, 0x4, R26 ;  /* 0x0000000411167825 */ /* 0x020fca00078e021a */
[----:B------:R1:W2:Y:S01]  /*0190*/  @!P0 LDG.E.EL.128 R12, desc[UR6][R22.64] ;  /* 0x00000006160c8981 */ /* 0x0002a2000c2e1d00 */
[----:B------:R-:W3:Y:S01]  /*01a0*/  S2UR UR5, SR_CgaCtaId ;  /* 0x00000000000579c3 */ /* 0x000ee20000008800 */
[----:B------:R-:W-:Y:S01]  /*01b0*/  LOP3.LUT R8, R16, 0x40, RZ, 0xfc, !PT ;  /* 0x0000004010087812 */ /* 0x000fe200078efcff */
[----:B------:R-:W-:Y:S01]  /*01c0*/  IMAD.SHL.U32 R18, R0, 0x400, RZ ;  /* 0x0000040000127824 */ /* 0x000fe200078e00ff */
[----:B------:R-:W-:Y:S02]  /*01d0*/  LOP3.LUT R9, R16, 0x80, RZ, 0xfc, !PT ;  /* 0x0000008010097812 */ /* 0x000fe400078efcff */
[----:B------:R-:W-:Y:S01]  /*01e0*/  ISETP.GE.AND P0, PT, R8, 0x100, PT ;  /* 0x000001000800780c */ /* 0x000fe20003f06270 */
[----:B------:R-:W-:Y:S01]  /*01f0*/  UMOV UR4, 0x400 ;  /* 0x0000040000047882 */ /* 0x000fe20000000000 */
[----:B------:R-:W-:Y:S01]  /*0200*/  LOP3.LUT R16, R16, 0xc0, RZ, 0xfc, !PT ;  /* 0x000000c010107812 */ /* 0x000fe200078efcff */
[----:B------:R-:W-:Y:S01]  /*0210*/  VIADD R29, R17, 0xc000 ;  /* 0x0000c000111d7836 */ /* 0x000fe20000000000 */
[----:B------:R-:W-:-:S02]  /*0220*/  LOP3.LUT R18, R18, 0xc00, RZ, 0xc0, !PT ;  /* 0x00000c0012127812 */ /* 0x000fc400078ec0ff */
[----:B------:R-:W-:Y:S02]  /*0230*/  CS2R R10, SRZ ;  /* 0x00000000000a7805 */ /* 0x000fe4000001ff00 */
[----:B------:R-:W-:Y:S02]  /*0240*/  ISETP.GE.AND P1, PT, R9, 0x100, PT ;  /* 0x000001000900780c */ /* 0x000fe40003f26270 */
[----:B------:R-:W-:Y:S02]  /*0250*/  CS2R R8, SRZ ;  /* 0x0000000000087805 */ /* 0x000fe4000001ff00 */
[----:B------:R-:W-:Y:S01]  /*0260*/  ISETP.GE.AND P2, PT, R16, 0x100, PT ;  /* 0x000001001000780c */ /* 0x000fe20003f46270 */
[----:B------:R-:W-:Y:S01]  /*0270*/  IMAD.WIDE R28, R29, 0x4, R26 ;  /* 0x000000041d1c7825 */ /* 0x000fe200078e021a */
[C---:B------:R-:W-:Y:S02]  /*0280*/  LOP3.LUT R21, R18.reuse, 0x200, RZ, 0xfc, !PT ;  /* 0x0000020012157812 */ /* 0x040fe400078efcff */
[----:B------:R-:W-:-:S02]  /*0290*/  LOP3.LUT R16, R18, 0x100, RZ, 0xfc, !PT ;  /* 0x0000010012107812 */ /* 0x000fc400078efcff */
[C---:B-1----:R-:W-:Y:S01]  /*02a0*/  LOP3.LUT R23, R18.reuse, 0x300, RZ, 0xfc, !PT ;  /* 0x0000030012177812 */ /* 0x042fe200078efcff */
[----:B------:R1:W4:Y:S01]  /*02b0*/  @!P0 LDG.E.EL.128 R8, desc[UR6][R28.64] ;  /* 0x000000061c088981 */ /* 0x000322000c2e1d00 */
[----:B---3--:R-:W-:Y:S01]  /*02c0*/  UPRMT UR4, UR5, 0x654, UR4 ;  /* 0x0000065405047896 */ /* 0x008fe20008000004 */
[----:B------:R-:W-:-:S05]  /*02d0*/  LOP3.LUT R19, R18, R19, RZ, 0xfc, !PT ;  /* 0x0000001312137212 */ /* 0x000fca00078efcff */
[----:B------:R-:W-:Y:S02]  /*02e0*/  LEA.HI R18, R18, UR4, RZ, 0x1a ;  /* 0x0000000412127c11 */ /* 0x000fe4000f8fd0ff */
[----:B------:R-:W-:Y:S02]  /*02f0*/  LEA.HI R22, R21, UR4, RZ, 0x1a ;  /* 0x0000000415167c11 */ /* 0x000fe4000f8fd0ff */
[----:B------:R-:W-:Y:S02]  /*0300*/  LEA.HI R16, R16, UR4, RZ, 0x1a ;  /* 0x0000000410107c11 */ /* 0x000fe4000f8fd0ff */
[----:B------:R-:W-:Y:S01]  /*0310*/  LEA.HI R25, R23, UR4, RZ, 0x1a ;  /* 0x0000000417197c11 */ /* 0x000fe2000f8fd0ff */
[C---:B-1----:R-:W-:Y:S02]  /*0320*/  VIADD R29, R17.reuse, 0x18000 ;  /* 0x00018000111d7836 */ /* 0x042fe40000000000 */
[----:B------:R-:W-:Y:S02]  /*0330*/  VIADD R17, R17, 0x24000 ;  /* 0x0002400011117836 */ /* 0x000fe40000000000 */
[----:B------:R-:W-:-:S02]  /*0340*/  IMAD R23, R19, 0x4, R18 ;  /* 0x0000000413177824 */ /* 0x000fc400078e0212 */
[C---:B------:R-:W-:Y:S02]  /*0350*/  IMAD R21, R19.reuse, 0x4, R22 ;  /* 0x0000000413157824 */ /* 0x040fe400078e0216 */
[C---:B------:R-:W-:Y:S02]  /*0360*/  IMAD R24, R19.reuse, 0x4, R16 ;  /* 0x0000000413187824 */ /* 0x040fe400078e0210 */
[----:B------:R-:W-:Y:S02]  /*0370*/  IMAD R22, R19, 0x4, R25 ;  /* 0x0000000413167824 */ /* 0x000fe400078e0219 */
[----:B------:R-:W-:-:S04]  /*0380*/  IMAD.WIDE R28, R29, 0x4, R26 ;  /* 0x000000041d1c7825 */ /* 0x000fc800078e021a */
[----:B------:R-:W-:-:S04]  /*0390*/  IMAD.WIDE R26, R17, 0x4, R26 ;  /* 0x00000004111a7825 */ /* 0x000fc800078e021a */
[----:B--2---:R-:W-:Y:S01]  /*03a0*/  FADD R18, R4, R12 ;  /* 0x0000000c04127221 */ /* 0x004fe20000000000 */
[----:B------:R-:W-:Y:S01]  /*03b0*/  FADD R19, R5, R13 ;  /* 0x0000000d05137221 */ /* 0x000fe20000000000 */
[----:B------:R-:W-:Y:S01]  /*03c0*/  FADD R25, R6, R14 ;  /* 0x0000000e06197221 */ /* 0x000fe20000000000 */
[----:B------:R-:W-:Y:S01]  /*03d0*/  FADD R17, R7, R15 ;  /* 0x0000000f07117221 */ /* 0x000fe20000000000 */
[----:B------:R-:W-:Y:S01]  /*03e0*/  CS2R R12, SRZ ;  /* 0x00000000000c7805 */ /* 0x000fe2000001ff00 */
[----:B------:R-:W-:Y:S01]  /*03f0*/  STS [R23], R18 ;  /* 0x0000001217007388 */ /* 0x000fe20000000800 */
[----:B------:R-:W-:-:S03]  /*0400*/  CS2R R14, SRZ ;  /* 0x00000000000e7805 */ /* 0x000fc6000001ff00 */
[----:B------:R1:W-:Y:S04]  /*0410*/  STS [R24+0x400], R19 ;  /* 0x0004001318007388 */ /* 0x0003e80000000800 */
[----:B------:R-:W-:Y:S04]  /*0420*/  STS [R21+0x800], R25 ;  /* 0x0008001915007388 */ /* 0x000fe80000000800 */
[----:B------:R2:W-:Y:S01]  /*0430*/  STS [R22+0xc00], R17 ;  /* 0x000c001116007388 */ /* 0x0005e20000000800 */
[----:B-1----:R-:W-:-:S03]  /*0440*/  CS2R R18, SRZ ;  /* 0x0000000000127805 */ /* 0x002fc6000001ff00 */
[----:B------:R-:W3:Y:S01]  /*0450*/  @!P1 LDG.E.EL.128 R12, desc[UR6][R28.64] ;  /* 0x000000061c0c9981 */ /* 0x000ee2000c2e1d00 */
[----:B--2---:R-:W-:-:S06]  /*0460*/  CS2R R16, SRZ ;  /* 0x0000000000107805 */ /* 0x004fcc000001ff00 */
[----:B------:R-:W2:Y:S01]  /*0470*/  @!P2 LDG.E.EL.128 R16, desc[UR6][R26.64] ;  /* 0x000000061a10a981 */ /* 0x000ea2000c2e1d00 */
[----:B------:R-:W1:Y:S01]  /*0480*/  S2R R25, SR_TID.X ;  /* 0x0000000000197919 */ /* 0x000e620000002100 */
[----:B----4-:R-:W-:Y:S01]  /*0490*/  FADD R8, R4, R8 ;  /* 0x0000000804087221 */ /* 0x010fe20000000000 */
[----:B------:R-:W-:Y:S01]  /*04a0*/  FADD R9, R5, R9 ;  /* 0x0000000905097221 */ /* 0x000fe20000000000 */
[----:B------:R-:W-:Y:S01]  /*04b0*/  FADD R10, R6, R10 ;  /* 0x0000000a060a7221 */ /* 0x000fe20000000000 */
[----:B------:R-:W-:Y:S02]  /*04c0*/  FADD R11, R7, R11 ;  /* 0x0000000b070b7221 */ /* 0x000fe40000000000 */
[----:B------:R4:W-:Y:S04]  /*04d0*/  STS [R23+0x100], R8 ;  /* 0x0001000817007388 */ /* 0x0009e80000000800 */
[----:B------:R-:W-:Y:S04]  /*04e0*/  STS [R24+0x500], R9 ;  /* 0x0005000918007388 */ /* 0x000fe80000000800 */
[----:B------:R-:W-:Y:S04]  /*04f0*/  STS [R21+0x900], R10 ;  /* 0x0009000a15007388 */ /* 0x000fe80000000800 */
[----:B------:R-:W-:Y:S01]  /*0500*/  STS [R22+0xd00], R11 ;  /* 0x000d000b16007388 */ /* 0x000fe20000000800 */
[----:B-1----:R-:W-:-:S05]  /*0510*/  IMAD.SHL.U32 R25, R25, 0x4, RZ ;  /* 0x0000000419197824 */ /* 0x002fca00078e00ff */
[----:B----4-:R-:W-:Y:S02]  /*0520*/  SHF.R.U32.HI R8, RZ, 0x8, R25 ;  /* 0x00000008ff087819 */ /* 0x010fe40000011619 */
[----:B------:R-:W-:Y:S01]  /*0530*/  SHF.R.U32.HI R0, RZ, 0x6, R0 ;  /* 0x00000006ff007819 */ /* 0x000fe20000011600 */
[----:B---3--:R-:W-:Y:S01]  /*0540*/  FADD R12, R4, R12 ;  /* 0x0000000c040c7221 */ /* 0x008fe20000000000 */
[----:B------:R-:W-:Y:S01]  /*0550*/  FADD R13, R5, R13 ;  /* 0x0000000d050d7221 */ /* 0x000fe20000000000 */
[----:B------:R-:W-:Y:S01]  /*0560*/  FADD R14, R6, R14 ;  /* 0x0000000e060e7221 */ /* 0x000fe20000000000 */
[----:B------:R-:W-:Y:S02]  /*0570*/  FADD R15, R7, R15 ;  /* 0x0000000f070f7221 */ /* 0x000fe40000000000 */
[----:B------:R-:W-:Y:S04]  /*0580*/  STS [R23+0x200], R12 ;  /* 0x0002000c17007388 */ /* 0x000fe80000000800 */
[----:B------:R-:W-:Y:S01]  /*0590*/  STS [R24+0x600], R13 ;  /* 0x0006000d18007388 */ /* 0x000fe20000000800 */
[----:B--2---:R-:W-:Y:S01]  /*05a0*/  FADD R16, R4, R16 ;  /* 0x0000001004107221 */ /* 0x004fe20000000000 */
[----:B------:R-:W-:Y:S01]  /*05b0*/  FADD R17, R5, R17 ;  /* 0x0000001105117221 */ /* 0x000fe20000000000 */
[----:B------:R-:W-:Y:S01]  /*05c0*/  FADD R6, R6, R18 ;  /* 0x0000001206067221 */ /* 0x000fe20000000000 */
[----:B------:R-:W-:Y:S01]  /*05d0*/  STS [R21+0xa00], R14 ;  /* 0x000a000e15007388 */ /* 0x000fe20000000800 */
[----:B------:R-:W-:-:S03]  /*05e0*/  FADD R19, R7, R19 ;  /* 0x0000001307137221 */ /* 0x000fc60000000000 */
[----:B------:R-:W-:Y:S01]  /*05f0*/  STS [R22+0xe00], R15 ;  /* 0x000e000f16007388 */ /* 0x000fe20000000800 */
[----:B------:R-:W-:-:S03]  /*0600*/  LOP3.LUT R18, R25, 0x3fc, RZ, 0xc0, !PT ;  /* 0x000003fc19127812 */ /* 0x000fc600078ec0ff */
[----:B------:R-:W-:Y:S04]  /*0610*/  STS [R23+0x300], R16 ;  /* 0x0003001017007388 */ /* 0x000fe80000000800 */
[----:B------:R1:W-:Y:S04]  /*0620*/  STS [R24+0x700], R17 ;  /* 0x0007001118007388 */ /* 0x0003e80000000800 */
[----:B------:R2:W-:Y:S04]  /*0630*/  STS [R21+0xb00], R6 ;  /* 0x000b000615007388 */ /* 0x0005e80000000800 */
[----:B------:R3:W-:Y:S01]  /*0640*/  STS [R22+0xf00], R19 ;  /* 0x000f001316007388 */ /* 0x0007e20000000800 */
[C---:B------:R-:W-:Y:S01]  /*0650*/  LOP3.LUT R4, R18.reuse, 0x400, RZ, 0xfc, !PT ;  /* 0x0000040012047812 */ /* 0x040fe200078efcff */
[----:B-1----:R-:W1:Y:S01]  /*0660*/  LDC.64 R16, c[0x0][0x220] ;  /* 0x00008800ff107b82 */ /* 0x002e620000000a00 */
[----:B------:R-:W-:-:S02]  /*0670*/  LOP3.LUT R7, R18, 0x800, RZ, 0xfc, !PT ;  /* 0x0000080012077812 */ /* 0x000fc400078efcff */
[----:B------:R-:W-:Y:S02]  /*0680*/  SHF.R.U32.HI R5, RZ, 0x6, R4 ;  /* 0x00000006ff057819 */ /* 0x000fe40000011604 */
[----:B------:R-:W-:Y:S02]  /*0690*/  SHF.R.U32.HI R7, RZ, 0x6, R7 ;  /* 0x00000006ff077819 */ /* 0x000fe40000011607 */
[----:B------:R-:W-:Y:S02]  /*06a0*/  SGXT.U32 R4, R8, 0x2 ;  /* 0x000000020804781a */ /* 0x000fe40000000000 */
[----:B------:R-:W-:Y:S02]  /*06b0*/  LOP3.LUT R8, R5, 0x1c, RZ, 0xc0, !PT ;  /* 0x0000001c05087812 */ /* 0x000fe400078ec0ff */
[----:B------:R-:W-:Y:S02]  /*06c0*/  LOP3.LUT R10, R7, 0x2c, RZ, 0xc0, !PT ;  /* 0x0000002c070a7812 */ /* 0x000fe400078ec0ff */
[----:B------:R-:W-:-:S02]  /*06d0*/  LOP3.LUT R5, R4, 0x3fc, R25, 0xf8, !PT ;  /* 0x000003fc04057812 */ /* 0x000fc400078ef819 */
[----:B------:R-:W-:Y:S01]  /*06e0*/  LEA R7, R4, UR4, 0x2 ;  /* 0x0000000404077c11 */ /* 0x000fe2000f8e10ff */
[----:B------:R-:W-:Y:S01]  /*06f0*/  VIADD R9, R8, UR4 ;  /* 0x0000000408097c36 */ /* 0x000fe20008000000 */
[----:B------:R-:W-:Y:S01]  /*0700*/  LEA R4, R5, UR4, 0x2 ;  /* 0x0000000405047c11 */ /* 0x000fe2000f8e10ff */
[----:B------:R-:W-:Y:S01]  /*0710*/  BAR.SYNC.DEFER_BLOCKING 0x0 ;  /* 0x0000000000007b1d */ /* 0x000fe20000010000 */
[----:B------:R-:W-:Y:S02]  /*0720*/  VIADD R11, R10, UR4 ;  /* 0x000000040a0b7c36 */ /* 0x000fe40008000000 */
[C---:B--2---:R-:W-:Y:S02]  /*0730*/  IMAD R21, R18.reuse, 0x4, R7 ;  /* 0x0000000412157824 */ /* 0x044fe400078e0207 */
[C---:B------:R-:W-:Y:S02]  /*0740*/  IMAD R23, R18.reuse, 0x4, R9 ;  /* 0x0000000412177824 */ /* 0x040fe400078e0209 */
[----:B------:R-:W-:Y:S01]  /*0750*/  IMAD R24, R18, 0x4, R11 ;  /* 0x0000000412187824 */ /* 0x000fe200078e020b */
[----:B------:R-:W-:Y:S04]  /*0760*/  LDS R4, [R4] ;  /* 0x0000000004047984 */ /* 0x000fe80000000800 */
[----:B------:R-:W-:Y:S04]  /*0770*/  LDS R5, [R21+0x4] ;  /* 0x0000040015057984 */ /* 0x000fe80000000800 */
[----:B------:R-:W-:Y:S04]  /*0780*/  LDS R6, [R21+0x8] ;  /* 0x0000080015067984 */ /* 0x000fe80000000800 */
[----:B------:R2:W4:Y:S04]  /*0790*/  LDS R7, [R21+0xc] ;  /* 0x00000c0015077984 */ /* 0x0005280000000800 */
[----:B------:R-:W-:Y:S04]  /*07a0*/  LDS R8, [R23+0x1000] ;  /* 0x0010000017087984 */ /* 0x000fe80000000800 */
[----:B------:R-:W-:Y:S04]  /*07b0*/  LDS R9, [R23+0x1004] ;  /* 0x0010040017097984 */ /* 0x000fe80000000800 */
[----:B------:R-:W-:Y:S04]  /*07c0*/  LDS R10, [R23+0x1008] ;  /* 0x00100800170a7984 */ /* 0x000fe80000000800 */
[----:B------:R5:W4:Y:S04]  /*07d0*/  LDS R11, [R23+0x100c] ;  /* 0x00100c00170b7984 */ /* 0x000b280000000800 */
[----:B------:R-:W-:Y:S04]  /*07e0*/  LDS R12, [R24+0x2000] ;  /* 0x00200000180c7984 */ /* 0x000fe80000000800 */
[----:B------:R-:W-:Y:S04]  /*07f0*/  LDS R13, [R24+0x2004] ;  /* 0x00200400180d7984 */ /* 0x000fe80000000800 */
[----:B------:R-:W-:Y:S04]  /*0800*/  LDS R14, [R24+0x2008] ;  /* 0x00200800180e7984 */ /* 0x000fe80000000800 */
[----:B------:R-:W4:Y:S01]  /*0810*/  LDS R15, [R24+0x200c] ;  /* 0x00200c00180f7984 */ /* 0x000f220000000800 */
[----:B---3--:R-:W-:-:S02]  /*0820*/  LOP3.LUT R19, R3, 0xfc, RZ, 0xc0, !PT ;  /* 0x000000fc03137812 */ /* 0x008fc400078ec0ff */
[----:B------:R-:W-:Y:S02]  /*0830*/  SGXT.U32 R3, R0, 0x2 ;  /* 0x000000020003781a */ /* 0x000fe40000000000 */
[----:B------:R-:W-:Y:S02]  /*0840*/  PRMT R2, R19, 0x6540, R2 ;  /* 0x0000654013027816 */ /* 0x000fe40000000002 */
[----:B------:R-:W-:Y:S02]  /*0850*/  LOP3.LUT R3, R20, R3, RZ, 0xfc, !PT ;  /* 0x0000000314037212 */ /* 0x000fe400078efcff */
[----:B------:R-:W-:Y:S02]  /*0860*/  ISETP.GE.AND P0, PT, R2, 0x100, PT ;  /* 0x000001000200780c */ /* 0x000fe40003f06270 */
[----:B------:R-:W-:Y:S01]  /*0870*/  LOP3.LUT R0, R18, 0xc00, RZ, 0xfc, !PT ;  /* 0x00000c0012007812 */ /* 0x000fe200078efcff */
[----:B------:R-:W-:-:S03]  /*0880*/  IMAD R19, R3, 0x100, R2 ;  /* 0x0000010003137824 */ /* 0x000fc600078e0202 */
[----:B------:R-:W-:Y:S01]  /*0890*/  SHF.R.U32.HI R0, RZ, 0x6, R0 ;  /* 0x00000006ff007819 */ /* 0x000fe20000011600 */
[C---:B--2---:R-:W-:Y:S02]  /*08a0*/  VIADD R21, R19.reuse, 0x400 ;  /* 0x0000040013157836 */ /* 0x044fe40000000000 */
[C---:B-----5:R-:W-:Y:S01]  /*08b0*/  VIADD R23, R19.reuse, 0x800 ;  /* 0x0000080013177836 */ /* 0x060fe20000000000 */
[----:B------:R-:W-:Y:S01]  /*08c0*/  LOP3.LUT R0, R0, 0x3c, RZ, 0xc0, !PT ;  /* 0x0000003c00007812 */ /* 0x000fe200078ec0ff */
[----:B-1----:R-:W-:-:S04]  /*08d0*/  IMAD.WIDE R2, R19, 0x4, R16 ;  /* 0x0000000413027825 */ /* 0x002fc800078e0210 */
[--C-:B------:R-:W-:Y:S01]  /*08e0*/  IMAD.WIDE R20, R21, 0x4, R16.reuse ;  /* 0x0000000415147825 */ /* 0x100fe200078e0210 */
[----:B----4-:R1:W-:Y:S03]  /*08f0*/  @!P0 STG.E.128 desc[UR6][R2.64], R4 ;  /* 0x0000000402008986 */ /* 0x0103e6000c101d06 */
[----:B------:R-:W-:Y:S01]  /*0900*/  IMAD.WIDE R22, R23, 0x4, R16 ;  /* 0x0000000417167825 */ /* 0x000fe200078e0210 */
[----:B0-----:R1:W-:Y:S03]  /*0910*/  @!P0 STG.E.128 desc[UR6][R20.64], R8 ;  /* 0x0000000814008986 */ /* 0x0013e6000c101d06 */
[----:B------:R-:W-:-:S04]  /*0920*/  VIADD R25, R0, UR4 ;  /* 0x0000000400197c36 */ /* 0x000fc80008000000 */
[----:B------:R-:W-:Y:S01]  /*0930*/  IMAD R25, R18, 0x4, R25 ;  /* 0x0000000412197824 */ /* 0x000fe200078e0219 */
[----:B------:R1:W-:Y:S01]  /*0940*/  @!P0 STG.E.128 desc[UR6][R22.64], R12 ;  /* 0x0000000c16008986 */ /* 0x0003e2000c101d06 */
[----:B------:R-:W-:Y:S05]  /*0950*/  @P0 EXIT ;  /* 0x000000000000094d */ /* 0x000fea0003800000 */
[----:B-1----:R-:W-:Y:S01]  /*0960*/  LDS R4, [R25+0x3000] ;  /* 0x0030000019047984 */ /* 0x002fe20000000800 */
[----:B------:R-:W-:-:S03]  /*0970*/  VIADD R19, R19, 0xc00 ;  /* 0x00000c0013137836 */ /* 0x000fc60000000000 */
[----:B------:R-:W-:Y:S01]  /*0980*/  LDS R5, [R25+0x3004] ;  /* 0x0030040019057984 */ /* 0x000fe20000000800 */
[----:B------:R-:W-:-:S03]  /*0990*/  IMAD.WIDE R16, R19, 0x4, R16 ;  /* 0x0000000413107825 */ /* 0x000fc600078e0210 */
[----:B------:R-:W-:Y:S04]  /*09a0*/  LDS R6, [R25+0x3008] ;  /* 0x0030080019067984 */ /* 0x000fe80000000800 */
[----:B------:R-:W0:Y:S04]  /*09b0*/  LDS R7, [R25+0x300c] ;  /* 0x00300c0019077984 */ /* 0x000e280000000800 */
[----:B0-----:R-:W-:Y:S01]  /*09c0*/  STG.E.128 desc[UR6][R16.64], R4 ;  /* 0x0000000410007986 */ /* 0x001fe2000c101d06 */
[----:B------:R-:W-:Y:S05]  /*09d0*/  EXIT ;  /* 0x000000000000794d */ /* 0x000fea0003800000 */
.L_x_0:
[----:B------:R-:W-:-:S00]  /*09e0*/  BRA `(.L_x_0) ;  /* 0xfffffffc00fc7947 */ /* 0x000fc0000383ffff */
[----:B------:R-:W-:-:S00]  /*09f0*/  NOP ;  /* 0x0000000000007918 */ /* 0x000fc00000000000 */
        /* <DEDUP_REMOVED lines=8> */
.L_x_1:


//--------------------- .nv.shared.triton_poi_fused_convolution_2 --------------------------
	.section	.nv.shared.triton_poi_fused_convolution_2,"aw",@nobits
	.sectionflags	@""
	.align	16
	.zero		1024


//--------------------- .nv.constant0.triton_poi_fused_convolution_2 --------------------------
	.section	.nv.constant0.triton_poi_fused_convolution_2,"a",@progbits
	.sectionflags	@""
	.align	4
.nv.constant0.triton_poi_fused_convolution_2:
	.zero		560
